//
// Generated by NVIDIA NVVM Compiler
//
// Compiler Build ID: CL-36424714
// Cuda compilation tools, release 13.0, V13.0.88
// Based on NVVM 20.0.0
//

.version 9.0
.target sm_100
.address_size 64

	// .globl	_Z10transcribePcS_i

.visible .entry _Z10transcribePcS_i(
	.param .u64 .ptr .align 1 _Z10transcribePcS_i_param_0,
	.param .u64 .ptr .align 1 _Z10transcribePcS_i_param_1,
	.param .u32 _Z10transcribePcS_i_param_2
)
{
	.reg .pred 	%p<5>;
	.reg .b16 	%rs<9>;
	.reg .b32 	%r<7>;
	.reg .b64 	%rd<15>;

	ld.param.u64 	%rd1, [_Z10transcribePcS_i_param_0];
	ld.param.u64 	%rd2, [_Z10transcribePcS_i_param_1];
	cvta.to.global.u64 	%rd3, %rd2;
	cvta.to.global.u64 	%rd4, %rd1;
	mov.u32 	%r1, %ntid.x;
	mov.u32 	%r2, %ctaid.x;
	mul.lo.s32 	%r3, %r2, %r1;
	shl.b32 	%r4, %r3, 2;
	mov.u32 	%r5, %tid.x;
	add.s32 	%r6, %r4, %r5;
	cvt.s64.s32 	%rd5, %r6;
	add.s64 	%rd6, %rd4, %rd5;
	ld.global.u8 	%rs1, [%rd6];
	setp.eq.s16 	%p1, %rs1, 84;
	selp.b16 	%rs2, 85, %rs1, %p1;
	add.s64 	%rd7, %rd3, %rd5;
	st.global.u8 	[%rd7], %rs2;
	cvt.u64.u32 	%rd8, %r1;
	add.s64 	%rd9, %rd6, %rd8;
	ld.global.u8 	%rs3, [%rd9];
	setp.eq.s16 	%p2, %rs3, 84;
	selp.b16 	%rs4, 85, %rs3, %p2;
	add.s64 	%rd10, %rd7, %rd8;
	st.global.u8 	[%rd10], %rs4;
	add.s64 	%rd11, %rd9, %rd8;
	ld.global.u8 	%rs5, [%rd11];
	setp.eq.s16 	%p3, %rs5, 84;
	selp.b16 	%rs6, 85, %rs5, %p3;
	add.s64 	%rd12, %rd10, %rd8;
	st.global.u8 	[%rd12], %rs6;
	add.s64 	%rd13, %rd11, %rd8;
	ld.global.u8 	%rs7, [%rd13];
	setp.eq.s16 	%p4, %rs7, 84;
	selp.b16 	%rs8, 85, %rs7, %p4;
	add.s64 	%rd14, %rd12, %rd8;
	st.global.u8 	[%rd14], %rs8;
	ret;

}


// ===== COMPILED SASS (sm_100) =====

	.target	sm_100

	.elftype	@"ET_EXEC"


//--------------------- .note.nv.tkinfo           --------------------------
	.section	.note.nv.tkinfo,"",@"SHT_NOTE"
	.sectionflags	@"SHF_NOTE_NV_TKINFO"
	.tkinfo
        /*0018*/ 	.word	0x00000002
        /*0030*/ 	.string	""
        /*0030*/ 	.string	"ptxas"
        /*0030*/ 	.string	"Cuda compilation tools, release 13.0, V13.0.88"
        /*0030*/ 	.string	"Build cuda_13.0.r13.0/compiler.36424714_0"
        /*0030*/ 	.string	"-arch sm_100 -m 64 "



//--------------------- .note.nv.cuinfo           --------------------------
	.section	.note.nv.cuinfo,"",@"SHT_NOTE"
	.sectionflags	@"SHF_NOTE_NV_CUINFO"
        /*0018*/ 	.short	0x0002
        /*001a*/ 	.short	0x0064
        /*001c*/ 	.short	0x0082
	.zero		2


//--------------------- .nv.info                  --------------------------
	.section	.nv.info,"",@"SHT_CUDA_INFO"
	.align	4


	//----- nvinfo : EIATTR_REGCOUNT
	.align		4
        /*0000*/ 	.byte	0x04, 0x2f
        /*0002*/ 	.short	(.L_1 - .L_0)
	.align		4
.L_0:
        /*0004*/ 	.word	index@(_Z10transcribePcS_i)
        /*0008*/ 	.word	0x00000012


	//----- nvinfo : EIATTR_FRAME_SIZE
	.align		4
.L_1:
        /*000c*/ 	.byte	0x04, 0x11
        /*000e*/ 	.short	(.L_3 - .L_2)
	.align		4
.L_2:
        /*0010*/ 	.word	index@(_Z10transcribePcS_i)
        /*0014*/ 	.word	0x00000000


	//----- nvinfo : EIATTR_MIN_STACK_SIZE
	.align		4
.L_3:
        /*0018*/ 	.byte	0x04, 0x12
        /*001a*/ 	.short	(.L_5 - .L_4)
	.align		4
.L_4:
        /*001c*/ 	.word	index@(_Z10transcribePcS_i)
        /*0020*/ 	.word	0x00000000
.L_5:


//--------------------- .nv.compat                --------------------------
	.section	.nv.compat,"",@"SHT_CUDA_COMPAT_INFO"
	.align	4
        /*0000*/ 	.byte	0x02, 0x09, 0x00, 0x00, 0x02, 0x02, 0x01, 0x00, 0x02, 0x05, 0x05, 0x00, 0x03, 0x07, 0x01, 0x01
        /*0010*/ 	.byte	0x02, 0x03, 0x00, 0x00, 0x02, 0x06, 0x01, 0x00, 0x04, 0x0b, 0x08, 0x00, 0x09, 0x00, 0x00, 0x00
        /*0020*/ 	.byte	0x00, 0x00, 0x00, 0x00


//--------------------- .nv.info._Z10transcribePcS_i --------------------------
	.section	.nv.info._Z10transcribePcS_i,"",@"SHT_CUDA_INFO"
	.sectionflags	@""
	.align	4


	//----- nvinfo : EIATTR_CUDA_API_VERSION
	.align		4
        /*0000*/ 	.byte	0x04, 0x37
        /*0002*/ 	.short	(.L_7 - .L_6)
.L_6:
        /*0004*/ 	.word	0x00000082


	//----- nvinfo : EIATTR_KPARAM_INFO
	.align		4
.L_7:
        /*0008*/ 	.byte	0x04, 0x17
        /*000a*/ 	.short	(.L_9 - .L_8)
.L_8:
        /*000c*/ 	.word	0x00000000
        /*0010*/ 	.short	0x0002
        /*0012*/ 	.short	0x0010
        /*0014*/ 	.byte	0x00, 0xf0, 0x11, 0x00


	//----- nvinfo : EIATTR_KPARAM_INFO
	.align		4
.L_9:
        /*0018*/ 	.byte	0x04, 0x17
        /*001a*/ 	.short	(.L_11 - .L_10)
.L_10:
        /*001c*/ 	.word	0x00000000
        /*0020*/ 	.short	0x0001
        /*0022*/ 	.short	0x0008
        /*0024*/ 	.byte	0x00, 0xf5, 0x21, 0x00


	//----- nvinfo : EIATTR_KPARAM_INFO
	.align		4
.L_11:
        /*0028*/ 	.byte	0x04, 0x17
        /*002a*/ 	.short	(.L_13 - .L_12)
.L_12:
        /*002c*/ 	.word	0x00000000
        /*0030*/ 	.short	0x0000
        /*0032*/ 	.short	0x0000
        /*0034*/ 	.byte	0x00, 0xf5, 0x21, 0x00


	//----- nvinfo : EIATTR_SPARSE_MMA_MASK
	.align		4
.L_13:
        /*0038*/ 	.byte	0x03, 0x50
        /*003a*/ 	.short	0x0000


	//----- nvinfo : EIATTR_MAXREG_COUNT
	.align		4
        /*003c*/ 	.byte	0x03, 0x1b
        /*003e*/ 	.short	0x00ff


	//----- nvinfo : EIATTR_MERCURY_ISA_VERSION
	.align		4
        /*0040*/ 	.byte	0x03, 0x5f
        /*0042*/ 	.short	0x0101


	//----- nvinfo : EIATTR_VRC_CTA_INIT_COUNT
	.align		4
        /*0044*/ 	.byte	0x02, 0x4a
	.zero		1
	.zero		1


	//----- nvinfo : EIATTR_EXIT_INSTR_OFFSETS
	.align		4
        /*0048*/ 	.byte	0x04, 0x1c
        /*004a*/ 	.short	(.L_15 - .L_14)


	//   ....[0]....
.L_14:
        /*004c*/ 	.word	0x00000290


	//----- nvinfo : EIATTR_CBANK_PARAM_SIZE
	.align		4
.L_15:
        /*0050*/ 	.byte	0x03, 0x19
        /*0052*/ 	.short	0x0014


	//----- nvinfo : EIATTR_PARAM_CBANK
	.align		4
        /*0054*/ 	.byte	0x04, 0x0a
        /*0056*/ 	.short	(.L_17 - .L_16)
	.align		4
.L_16:
        /*0058*/ 	.word	index@(.nv.constant0._Z10transcribePcS_i)
        /*005c*/ 	.short	0x0380
        /*005e*/ 	.short	0x0014


	//----- nvinfo : EIATTR_SW_WAR
	.align		4
.L_17:
        /*0060*/ 	.byte	0x04, 0x36
        /*0062*/ 	.short	(.L_19 - .L_18)
.L_18:
        /*0064*/ 	.word	0x00000008
.L_19:


//--------------------- .nv.callgraph             --------------------------
	.section	.nv.callgraph,"",@"SHT_CUDA_CALLGRAPH"
	.align	4
	.sectionentsize	8
	.align		4
        /*0000*/ 	.word	0x00000000
	.align		4
        /*0004*/ 	.word	0xffffffff
	.align		4
        /*0008*/ 	.word	0x00000000
	.align		4
        /*000c*/ 	.word	0xfffffffe
	.align		4
        /*0010*/ 	.word	0x00000000
	.align		4
        /*0014*/ 	.word	0xfffffffd
	.align		4
        /*0018*/ 	.word	0x00000000
	.align		4
        /*001c*/ 	.word	0xfffffffc


//--------------------- .text._Z10transcribePcS_i --------------------------
	.section	.text._Z10transcribePcS_i,"ax",@progbits
	.align	128
        .global         _Z10transcribePcS_i
        .type           _Z10transcribePcS_i,@function
        .size           _Z10transcribePcS_i,(.L_x_1 - _Z10transcribePcS_i)
        .other          _Z10transcribePcS_i,@"STO_CUDA_ENTRY STV_DEFAULT"
_Z10transcribePcS_i:
.text._Z10transcribePcS_i:
[----:B------:R-:W-:Y:S01]  /*0000*/  LDC R1, c[0x0][0x37c] ;  /* 0x0000df00ff017b82 */ /* 0x000fe20000000800 */
[----:B------:R-:W0:Y:S01]  /*0010*/  S2R R0, SR_CTAID.X ;  /* 0x0000000000007919 */ /* 0x000e220000002500 */
[----:B------:R-:W0:Y:S01]  /*0020*/  LDCU UR6, c[0x0][0x360] ;  /* 0x00006c00ff0677ac */ /* 0x000e220008000800 */
[----:B------:R-:W1:Y:S01]  /*0030*/  S2R R3, SR_TID.X ;  /* 0x0000000000037919 */ /* 0x000e620000002100 */
[----:B------:R-:W2:Y:S01]  /*0040*/  LDCU.128 UR8, c[0x0][0x380] ;  /* 0x00007000ff0877ac */ /* 0x000ea20008000c00 */
[----:B------:R-:W3:Y:S01]  /*0050*/  LDCU.64 UR4, c[0x0][0x358] ;  /* 0x00006b00ff0477ac */ /* 0x000ee20008000a00 */
[----:B0-----:R-:W-:-:S04]  /*0060*/  IMAD R0, R0, UR6, RZ ;  /* 0x0000000600007c24 */ /* 0x001fc8000f8e02ff */
[----:B-1----:R-:W-:-:S05]  /*0070*/  IMAD R0, R0, 0x4, R3 ;  /* 0x0000000400007824 */ /* 0x002fca00078e0203 */
[----:B--2---:R-:W-:Y:S02]  /*0080*/  IADD3 R2, P0, PT, R0, UR8, RZ ;  /* 0x0000000800027c10 */ /* 0x004fe4000ff1e0ff */
[----:B------:R-:W-:-:S04]  /*0090*/  SHF.R.S32.HI R5, RZ, 0x1f, R0 ;  /* 0x0000001fff057819 */ /* 0x000fc80000011400 */
[----:B------:R-:W-:-:S05]  /*00a0*/  IADD3.X R3, PT, PT, R5, UR9, RZ, P0, !PT ;  /* 0x0000000905037c10 */ /* 0x000fca00087fe4ff */
[----:B---3--:R-:W2:Y:S01]  /*00b0*/  LDG.E.U8 R8, desc[UR4][R2.64] ;  /* 0x0000000402087981 */ /* 0x008ea2000c1e1100 */
[----:B------:R-:W-:Y:S02]  /*00c0*/  IADD3 R4, P1, PT, R0, UR10, RZ ;  /* 0x0000000a00047c10 */ /* 0x000fe4000ff3e0ff */
[----:B------:R-:W-:Y:S02]  /*00d0*/  IADD3 R6, P2, PT, R2, UR6, RZ ;  /* 0x0000000602067c10 */ /* 0x000fe4000ff5e0ff */
[----:B------:R-:W-:-:S03]  /*00e0*/  IADD3.X R5, PT, PT, R5, UR11, RZ, P1, !PT ;  /* 0x0000000b05057c10 */ /* 0x000fc60008ffe4ff */
[----:B------:R-:W-:Y:S01]  /*00f0*/  IMAD.X R7, RZ, RZ, R3, P2 ;  /* 0x000000ffff077224 */ /* 0x000fe200010e0603 */
[----:B--2---:R-:W-:-:S04]  /*0100*/  ISETP.NE.AND P0, PT, R8, 0x54, PT ;  /* 0x000000540800780c */ /* 0x004fc80003f05270 */
[----:B------:R-:W-:-:S05]  /*0110*/  SEL R13, R8, 0x55, P0 ;  /* 0x00000055080d7807 */ /* 0x000fca0000000000 */
[----:B------:R0:W-:Y:S04]  /*0120*/  STG.E.U8 desc[UR4][R4.64], R13 ;  /* 0x0000000d04007986 */ /* 0x0001e8000c101104 */
[----:B------:R-:W2:Y:S01]  /*0130*/  LDG.E.U8 R0, desc[UR4][R6.64] ;  /* 0x0000000406007981 */ /* 0x000ea2000c1e1100 */
[----:B------:R-:W-:Y:S02]  /*0140*/  IADD3 R8, P1, PT, R4, UR6, RZ ;  /* 0x0000000604087c10 */ /* 0x000fe4000ff3e0ff */
[----:B------:R-:W-:-:S03]  /*0150*/  IADD3 R10, P2, PT, R6, UR6, RZ ;  /* 0x00000006060a7c10 */ /* 0x000fc6000ff5e0ff */
[----:B------:R-:W-:Y:S02]  /*0160*/  IMAD.X R9, RZ, RZ, R5, P1 ;  /* 0x000000ffff097224 */ /* 0x000fe400008e0605 */
[----:B------:R-:W-:Y:S01]  /*0170*/  IMAD.X R11, RZ, RZ, R7, P2 ;  /* 0x000000ffff0b7224 */ /* 0x000fe200010e0607 */
[----:B--2---:R-:W-:-:S04]  /*0180*/  ISETP.NE.AND P0, PT, R0, 0x54, PT ;  /* 0x000000540000780c */ /* 0x004fc80003f05270 */
[----:B------:R-:W-:-:S05]  /*0190*/  SEL R15, R0, 0x55, P0 ;  /* 0x00000055000f7807 */ /* 0x000fca0000000000 */
[----:B------:R1:W-:Y:S04]  /*01a0*/  STG.E.U8 desc[UR4][R8.64], R15 ;  /* 0x0000000f08007986 */ /* 0x0003e8000c101104 */
[----:B------:R-:W2:Y:S01]  /*01b0*/  LDG.E.U8 R0, desc[UR4][R10.64] ;  /* 0x000000040a007981 */ /* 0x000ea2000c1e1100 */
[----:B------:R-:W-:Y:S02]  /*01c0*/  IADD3 R2, P1, PT, R8, UR6, RZ ;  /* 0x0000000608027c10 */ /* 0x000fe4000ff3e0ff */
[----:B0-----:R-:W-:-:S03]  /*01d0*/  IADD3 R4, P2, PT, R10, UR6, RZ ;  /* 0x000000060a047c10 */ /* 0x001fc6000ff5e0ff */
[----:B------:R-:W-:Y:S02]  /*01e0*/  IMAD.X R3, RZ, RZ, R9, P1 ;  /* 0x000000ffff037224 */ /* 0x000fe400008e0609 */
[----:B------:R-:W-:Y:S01]  /*01f0*/  IMAD.X R5, RZ, RZ, R11, P2 ;  /* 0x000000ffff057224 */ /* 0x000fe200010e060b */
[----:B--2---:R-:W-:-:S04]  /*0200*/  ISETP.NE.AND P0, PT, R0, 0x54, PT ;  /* 0x000000540000780c */ /* 0x004fc80003f05270 */
[----:B------:R-:W-:-:S05]  /*0210*/  SEL R13, R0, 0x55, P0 ;  /* 0x00000055000d7807 */ /* 0x000fca0000000000 */
[----:B------:R-:W-:Y:S04]  /*0220*/  STG.E.U8 desc[UR4][R2.64], R13 ;  /* 0x0000000d02007986 */ /* 0x000fe8000c101104 */
[----:B------:R-:W2:Y:S01]  /*0230*/  LDG.E.U8 R4, desc[UR4][R4.64] ;  /* 0x0000000404047981 */ /* 0x000ea2000c1e1100 */
[----:B------:R-:W-:-:S05]  /*0240*/  IADD3 R6, P1, PT, R2, UR6, RZ ;  /* 0x0000000602067c10 */ /* 0x000fca000ff3e0ff */
[----:B------:R-:W-:Y:S01]  /*0250*/  IMAD.X R7, RZ, RZ, R3, P1 ;  /* 0x000000ffff077224 */ /* 0x000fe200008e0603 */
[----:B--2---:R-:W-:-:S04]  /*0260*/  ISETP.NE.AND P0, PT, R4, 0x54, PT ;  /* 0x000000540400780c */ /* 0x004fc80003f05270 */
[----:B-1----:R-:W-:-:S05]  /*0270*/  SEL R9, R4, 0x55, P0 ;  /* 0x0000005504097807 */ /* 0x002fca0000000000 */
[----:B------:R-:W-:Y:S01]  /*0280*/  STG.E.U8 desc[UR4][R6.64], R9 ;  /* 0x0000000906007986 */ /* 0x000fe2000c101104 */
[----:B------:R-:W-:Y:S05]  /*0290*/  EXIT ;  /* 0x000000000000794d */ /* 0x000fea0003800000 */
.L_x_0:
[----:B------:R-:W-:-:S00]  /*02a0*/  BRA `(.L_x_0) ;  /* 0xfffffffc00fc7947 */ /* 0x000fc0000383ffff */
[----:B------:R-:W-:-:S00]  /*02b0*/  NOP ;  /* 0x0000000000007918 */ /* 0x000fc00000000000 */
        /* <DEDUP_REMOVED lines=12> */
.L_x_1:


//--------------------- .nv.shared.reserved.0     --------------------------
	.section	.nv.shared.reserved.0,"aw",@nobits
	.weak		__nv_reservedSMEM_offset_0_alias
	.size		__nv_reservedSMEM_offset_0_alias, 0, 64
	.other		__nv_reservedSMEM_offset_0_alias,@"STO_CUDA_RESERVED_SHARED STV_DEFAULT"
__nv_reservedSMEM_offset_0_alias:
	.zero		0
	.zero		64


//--------------------- .nv.constant0._Z10transcribePcS_i --------------------------
	.section	.nv.constant0._Z10transcribePcS_i,"a",@progbits
	.sectionflags	@""
	.align	4
.nv.constant0._Z10transcribePcS_i:
	.zero		916


//--------------------- SYMBOLS --------------------------

	.type		.nv.reservedSmem.offset0,@object
	.size		.nv.reservedSmem.offset0,0x4
